	.headerflags	@"EF_CUDA_TEXMODE_UNIFIED EF_CUDA_64BIT_ADDRESS EF_CUDA_ACCELERATORS EF_CUDA_SM90 EF_CUDA_VIRTUAL_SM(EF_CUDA_SM90)"
	.elftype	@"ET_EXEC"


//--------------------- .nv.info                  --------------------------
	.section	.nv.info,"",@"SHT_CUDA_INFO"
	.align	4


	//----- nvinfo : EIATTR_REGCOUNT
	.align		4
        /*0000*/ 	.byte	0x04, 0x2f
        /*0002*/ 	.short	(.L_1 - .L_0)
	.align		4
.L_0:
        /*0004*/ 	.word	index@(triton_poi_fused_add_15)
        /*0008*/ 	.word	0x00000030


	//----- nvinfo : EIATTR_MIN_STACK_SIZE
	.align		4
.L_1:
        /*000c*/ 	.byte	0x04, 0x12
        /*000e*/ 	.short	(.L_3 - .L_2)
	.align		4
.L_2:
        /*0010*/ 	.word	index@(triton_poi_fused_add_15)
        /*0014*/ 	.word	0x00000000


	//----- nvinfo : EIATTR_FRAME_SIZE
	.align		4
.L_3:
        /*0018*/ 	.byte	0x04, 0x11
        /*001a*/ 	.short	(.L_5 - .L_4)
	.align		4
.L_4:
        /*001c*/ 	.word	index@(triton_poi_fused_add_15)
        /*0020*/ 	.word	0x00000000


	//----- nvinfo : EIATTR_MIN_STACK_SIZE
	.align		4
.L_5:
        /*0024*/ 	.byte	0x04, 0x12
        /*0026*/ 	.short	(.L_7 - .L_6)
	.align		4
.L_6:
        /*0028*/ 	.word	index@(triton_poi_fused_add_15)
        /*002c*/ 	.word	0x00000000
.L_7:


//--------------------- .nv.info.triton_poi_fused_add_15 --------------------------
	.section	.nv.info.triton_poi_fused_add_15,"",@"SHT_CUDA_INFO"
	.sectionflags	@""
	.align	4


	//----- nvinfo : EIATTR_CUDA_API_VERSION
	.align		4
        /*0000*/ 	.byte	0x04, 0x37
        /*0002*/ 	.short	(.L_9 - .L_8)
.L_8:
        /*0004*/ 	.word	0x0000007c


	//----- nvinfo : EIATTR_KPARAM_INFO
	.align		4
.L_9:
        /*0008*/ 	.byte	0x04, 0x17
        /*000a*/ 	.short	(.L_11 - .L_10)
.L_10:
        /*000c*/ 	.word	0x00000000
        /*0010*/ 	.short	0x0005
        /*0012*/ 	.short	0x0024
        /*0014*/ 	.byte	0x00, 0xf0, 0x11, 0x00


	//----- nvinfo : EIATTR_KPARAM_INFO
	.align		4
.L_11:
        /*0018*/ 	.byte	0x04, 0x17
        /*001a*/ 	.short	(.L_13 - .L_12)
.L_12:
        /*001c*/ 	.word	0x00000000
        /*0020*/ 	.short	0x0004
        /*0022*/ 	.short	0x0020
        /*0024*/ 	.byte	0x00, 0xf0, 0x11, 0x00


	//----- nvinfo : EIATTR_KPARAM_INFO
	.align		4
.L_13:
        /*0028*/ 	.byte	0x04, 0x17
        /*002a*/ 	.short	(.L_15 - .L_14)
.L_14:
        /*002c*/ 	.word	0x00000000
        /*0030*/ 	.short	0x0003
        /*0032*/ 	.short	0x0018
        /*0034*/ 	.byte	0x00, 0xf4, 0x21, 0x00


	//----- nvinfo : EIATTR_KPARAM_INFO
	.align		4
.L_15:
        /*0038*/ 	.byte	0x04, 0x17
        /*003a*/ 	.short	(.L_17 - .L_16)
.L_16:
        /*003c*/ 	.word	0x00000000
        /*0040*/ 	.short	0x0002
        /*0042*/ 	.short	0x0010
        /*0044*/ 	.byte	0x00, 0xf4, 0x21, 0x00


	//----- nvinfo : EIATTR_KPARAM_INFO
	.align		4
.L_17:
        /*0048*/ 	.byte	0x04, 0x17
        /*004a*/ 	.short	(.L_19 - .L_18)
.L_18:
        /*004c*/ 	.word	0x00000000
        /*0050*/ 	.short	0x0001
        /*0052*/ 	.short	0x0008
        /*0054*/ 	.byte	0x00, 0xf4, 0x21, 0x00


	//----- nvinfo : EIATTR_KPARAM_INFO
	.align		4
.L_19:
        /*0058*/ 	.byte	0x04, 0x17
        /*005a*/ 	.short	(.L_21 - .L_20)
.L_20:
        /*005c*/ 	.word	0x00000000
        /*0060*/ 	.short	0x0000
        /*0062*/ 	.short	0x0000
        /*0064*/ 	.byte	0x00, 0xf4, 0x21, 0x00


	//----- nvinfo : EIATTR_SPARSE_MMA_MASK
	.align		4
.L_21:
        /*0068*/ 	.byte	0x03, 0x50
        /*006a*/ 	.short	0x0000


	//----- nvinfo : EIATTR_MAXREG_COUNT
	.align		4
        /*006c*/ 	.byte	0x03, 0x1b
        /*006e*/ 	.short	0x00ff


	//----- nvinfo : EIATTR_EXIT_INSTR_OFFSETS
	.align		4
        /*0070*/ 	.byte	0x04, 0x1c
        /*0072*/ 	.short	(.L_23 - .L_22)


	//   ....[0]....
.L_22:
        /*0074*/ 	.word	0x00000a40


	//   ....[1]....
        /*0078*/ 	.word	0x00000a90


	//----- nvinfo : EIATTR_REQNTID
	.align		4
.L_23:
        /*007c*/ 	.byte	0x04, 0x10
        /*007e*/ 	.short	(.L_25 - .L_24)
.L_24:
        /*0080*/ 	.word	0x00000100
        /*0084*/ 	.word	0x00000001
        /*0088*/ 	.word	0x00000001


	//----- nvinfo : EIATTR_CBANK_PARAM_SIZE
	.align		4
.L_25:
        /*008c*/ 	.byte	0x03, 0x19
        /*008e*/ 	.short	0x0028


	//----- nvinfo : EIATTR_PARAM_CBANK
	.align		4
        /*0090*/ 	.byte	0x04, 0x0a
        /*0092*/ 	.short	(.L_27 - .L_26)
	.align		4
.L_26:
        /*0094*/ 	.word	index@(.nv.constant0.triton_poi_fused_add_15)
        /*0098*/ 	.short	0x0210
        /*009a*/ 	.short	0x0028


	//----- nvinfo : EIATTR_SW_WAR
	.align		4
.L_27:
        /*009c*/ 	.byte	0x04, 0x36
        /*009e*/ 	.short	(.L_29 - .L_28)
.L_28:
        /*00a0*/ 	.word	0x00000008
.L_29:


//--------------------- .nv.callgraph             --------------------------
	.section	.nv.callgraph,"",@"SHT_CUDA_CALLGRAPH"
	.align	4
	.sectionentsize	8
	.align		4
        /*0000*/ 	.word	0x00000000
	.align		4
        /*0004*/ 	.word	0xffffffff
	.align		4
        /*0008*/ 	.word	0x00000000
	.align		4
        /*000c*/ 	.word	0xfffffffe
	.align		4
        /*0010*/ 	.word	0x00000000
	.align		4
        /*0014*/ 	.word	0xfffffffd
	.align		4
        /*0018*/ 	.word	0x00000000
	.align		4
        /*001c*/ 	.word	0xfffffffc


//--------------------- .text.triton_poi_fused_add_15 --------------------------
	.section	.text.triton_poi_fused_add_15,"ax",@progbits
	.sectionflags	@"SHF_BARRIERS=1"
	.align	128
        .global         triton_poi_fused_add_15
        .type           triton_poi_fused_add_15,@function
        .size           triton_poi_fused_add_15,(.L_x_1 - triton_poi_fused_add_15)
        .other          triton_poi_fused_add_15,@"STO_CUDA_ENTRY STV_DEFAULT"
triton_poi_fused_add_15:
.text.triton_poi_fused_add_15:
[----:B------:R-:W0:Y:S01]  /*0000*/  LDC R1, c[0x0][0x28] ;  /* 0x00000a00ff017b82 */ /* 0x000e220000000800 */
[----:B------:R-:W1:Y:S07]  /*0010*/  S2R R0, SR_TID.X ;  /* 0x0000000000007919 */ /* 0x000e6e0000002100 */
[----:B------:R-:W2:Y:S01]  /*0020*/  LDC.64 R2, c[0x0][0x218] ;  /* 0x00008600ff027b82 */ /* 0x000ea20000000a00 */
[----:B------:R-:W-:Y:S01]  /*0030*/  IMAD.MOV.U32 R42, RZ, RZ, RZ ;  /* 0x000000ffff2a7224 */ /* 0x000fe200078e00ff */
[----:B------:R-:W-:Y:S01]  /*0040*/  ULDC.64 UR6, c[0x0][0x208] ;  /* 0x0000820000067ab9 */ /* 0x000fe20000000a00 */
[----:B------:R-:W3:Y:S01]  /*0050*/  S2R R41, SR_CTAID.X ;  /* 0x0000000000297919 */ /* 0x000ee20000002500 */
[----:B------:R-:W4:Y:S04]  /*0060*/  S2R R43, SR_CTAID.Y ;  /* 0x00000000002b7919 */ /* 0x000f280000002600 */
[----:B------:R-:W5:Y:S08]  /*0070*/  LDC.64 R38, c[0x0][0x210] ;  /* 0x00008400ff267b82 */ /* 0x000f700000000a00 */
[----:B------:R-:W5:Y:S01]  /*0080*/  LDC.64 R36, c[0x0][0x220] ;  /* 0x00008800ff247b82 */ /* 0x000f620000000a00 */
[----:B-1----:R-:W-:Y:S01]  /*0090*/  IMAD.SHL.U32 R40, R0, 0x4, RZ ;  /* 0x0000000400287824 */ /* 0x002fe200078e00ff */
[----:B------:R-:W-:-:S02]  /*00a0*/  SHF.R.U32.HI R4, RZ, 0x6, R0 ;  /* 0x00000006ff047819 */ /* 0x000fc40000011600 */
[----:B---3--:R-:W-:Y:S02]  /*00b0*/  PRMT R5, R0, 0x6540, R41 ;  /* 0x0000654000057816 */ /* 0x008fe40000000029 */
[----:B------:R-:W-:Y:S02]  /*00c0*/  LOP3.LUT R6, R40, 0xfc, RZ, 0xc0, !PT ;  /* 0x000000fc28067812 */ /* 0x000fe400078ec0ff */
[C---:B------:R-:W-:Y:S01]  /*00d0*/  ISETP.GE.AND P4, PT, R5.reuse, 0xc0, PT ;  /* 0x000000c00500780c */ /* 0x040fe20003f86270 */
[----:B--2---:R-:W-:Y:S01]  /*00e0*/  IMAD.WIDE R2, R5, 0x4, R2 ;  /* 0x0000000405027825 */ /* 0x004fe200078e0202 */
[----:B------:R-:W-:Y:S02]  /*00f0*/  SGXT.U32 R4, R4, 0x2 ;  /* 0x000000020404781a */ /* 0x000fe40000000000 */
[----:B------:R-:W-:Y:S01]  /*0100*/  PRMT R6, R6, 0x6540, R41 ;  /* 0x0000654006067816 */ /* 0x000fe20000000029 */
[----:B----4-:R-:W-:-:S03]  /*0110*/  IMAD.SHL.U32 R43, R43, 0x10, RZ ;  /* 0x000000102b2b7824 */ /* 0x010fc600078e00ff */
[----:B------:R-:W-:Y:S02]  /*0120*/  ISETP.GE.AND P0, PT, R6, 0xc0, PT ;  /* 0x000000c00600780c */ /* 0x000fe40003f06270 */
[----:B------:R-:W-:Y:S02]  /*0130*/  LOP3.LUT R5, R43, R4, RZ, 0xfc, !PT ;  /* 0x000000042b057212 */ /* 0x000fe400078efcff */
[----:B------:R-:W-:Y:S01]  /*0140*/  LOP3.LUT R7, R43, 0x4, R4, 0xfe, !PT ;  /* 0x000000042b077812 */ /* 0x000fe200078efe04 */
[----:B------:R1:W2:Y:S01]  /*0150*/  @!P4 LDG.E.EL R42, desc[UR6][R2.64] ;  /* 0x00000006022ac981 */ /* 0x0002a2000c2e1900 */
[----:B------:R-:W-:Y:S01]  /*0160*/  LOP3.LUT R8, R43, 0x8, R4, 0xfe, !PT ;  /* 0x000000082b087812 */ /* 0x000fe200078efe04 */
[C---:B------:R-:W-:Y:S01]  /*0170*/  IMAD R45, R5.reuse, 0xc0, R6 ;  /* 0x000000c0052d7824 */ /* 0x040fe200078e0206 */
[----:B------:R-:W-:Y:S02]  /*0180*/  ISETP.LT.AND P1, PT, R5, 0x100, !P0 ;  /* 0x000001000500780c */ /* 0x000fe40004721270 */
[----:B------:R-:W-:-:S02]  /*0190*/  ISETP.LT.AND P2, PT, R7, 0x100, !P0 ;  /* 0x000001000700780c */ /* 0x000fc40004741270 */
[----:B------:R-:W-:Y:S01]  /*01a0*/  ISETP.LT.AND P3, PT, R8, 0x100, !P0 ;  /* 0x000001000800780c */ /* 0x000fe20004761270 */
[C---:B------:R-:W-:Y:S01]  /*01b0*/  VIADD R29, R45.reuse, 0x300 ;  /* 0x000003002d1d7836 */ /* 0x040fe20000000000 */
[----:B------:R-:W-:Y:S01]  /*01c0*/  LOP3.LUT R4, R43, 0xc, R4, 0xfe, !PT ;  /* 0x0000000c2b047812 */ /* 0x000fe200078efe04 */
[----:B-1----:R-:W-:Y:S01]  /*01d0*/  VIADD R3, R45, 0x600 ;  /* 0x000006002d037836 */ /* 0x002fe20000000000 */
[----:B------:R-:W-:Y:S02]  /*01e0*/  CS2R R16, SRZ ;  /* 0x0000000000107805 */ /* 0x000fe4000001ff00 */
[----:B------:R-:W-:Y:S02]  /*01f0*/  CS2R R18, SRZ ;  /* 0x0000000000127805 */ /* 0x000fe4000001ff00 */
[----:B------:R-:W-:Y:S02]  /*0200*/  ISETP.LT.AND P0, PT, R4, 0x100, !P0 ;  /* 0x000001000400780c */ /* 0x000fe40004701270 */
[----:B------:R-:W-:-:S02]  /*0210*/  CS2R R24, SRZ ;  /* 0x0000000000187805 */ /* 0x000fc4000001ff00 */
[----:B------:R-:W-:Y:S02]  /*0220*/  CS2R R26, SRZ ;  /* 0x00000000001a7805 */ /* 0x000fe4000001ff00 */
[----:B------:R-:W-:Y:S02]  /*0230*/  CS2R R20, SRZ ;  /* 0x0000000000147805 */ /* 0x000fe4000001ff00 */
[----:B------:R-:W-:Y:S01]  /*0240*/  CS2R R22, SRZ ;  /* 0x0000000000167805 */ /* 0x000fe2000001ff00 */
[--C-:B-----5:R-:W-:Y:S01]  /*0250*/  IMAD.WIDE R14, R29, 0x4, R38.reuse ;  /* 0x000000041d0e7825 */ /* 0x120fe200078e0226 */
[----:B------:R-:W-:Y:S02]  /*0260*/  CS2R R4, SRZ ;  /* 0x0000000000047805 */ /* 0x000fe4000001ff00 */
[----:B------:R-:W-:Y:S01]  /*0270*/  CS2R R6, SRZ ;  /* 0x0000000000067805 */ /* 0x000fe2000001ff00 */
[--C-:B------:R-:W-:Y:S01]  /*0280*/  IMAD.WIDE R12, R45, 0x4, R38.reuse ;  /* 0x000000042d0c7825 */ /* 0x100fe200078e0226 */
[----:B------:R-:W3:Y:S03]  /*0290*/  @P2 LDG.E.EL.128 R24, desc[UR6][R14.64] ;  /* 0x000000060e182981 */ /* 0x000ee6000c2e1d00 */
[----:B------:R-:W-:Y:S01]  /*02a0*/  IMAD.WIDE R30, R3, 0x4, R38 ;  /* 0x00000004031e7825 */ /* 0x000fe200078e0226 */
[----:B------:R1:W4:Y:S03]  /*02b0*/  @P1 LDG.E.EL.128 R16, desc[UR6][R12.64] ;  /* 0x000000060c101981 */ /* 0x000326000c2e1d00 */
[--C-:B0-----:R-:W-:Y:S01]  /*02c0*/  IMAD.WIDE R28, R29, 0x4, R36.reuse ;  /* 0x000000041d1c7825 */ /* 0x101fe200078e0224 */
[----:B------:R0:W5:Y:S03]  /*02d0*/  @P3 LDG.E.EL.128 R20, desc[UR6][R30.64] ;  /* 0x000000061e143981 */ /* 0x000166000c2e1d00 */
[C---:B------:R-:W-:Y:S01]  /*02e0*/  VIADD R33, R45.reuse, 0x900 ;  /* 0x000009002d217836 */ /* 0x040fe20000000000 */
[----:B------:R0:W3:Y:S01]  /*02f0*/  @P2 LDG.E.EL.128 R4, desc[UR6][R28.64] ;  /* 0x000000061c042981 */ /* 0x0000e2000c2e1d00 */
[----:B------:R-:W-:Y:S01]  /*0300*/  IMAD.WIDE R44, R45, 0x4, R36 ;  /* 0x000000042d2c7825 */ /* 0x000fe200078e0224 */
[----:B------:R-:W-:-:S02]  /*0310*/  CS2R R8, SRZ ;  /* 0x0000000000087805 */ /* 0x000fc4000001ff00 */
[----:B------:R-:W-:Y:S01]  /*0320*/  CS2R R10, SRZ ;  /* 0x00000000000a7805 */ /* 0x000fe2000001ff00 */
[----:B------:R-:W-:Y:S01]  /*0330*/  IMAD.WIDE R2, R3, 0x4, R36 ;  /* 0x0000000403027825 */ /* 0x000fe200078e0224 */
[----:B-1----:R-:W-:Y:S02]  /*0340*/  CS2R R12, SRZ ;  /* 0x00000000000c7805 */ /* 0x002fe4000001ff00 */
[----:B------:R-:W-:Y:S02]  /*0350*/  CS2R R14, SRZ ;  /* 0x00000000000e7805 */ /* 0x000fe4000001ff00 */
[----:B0-----:R-:W-:Y:S01]  /*0360*/  CS2R R30, SRZ ;  /* 0x00000000001e7805 */ /* 0x001fe2000001ff00 */
[C---:B------:R-:W-:Y:S01]  /*0370*/  IMAD.WIDE R38, R33.reuse, 0x4, R38 ;  /* 0x0000000421267825 */ /* 0x040fe200078e0226 */
[----:B------:R-:W-:Y:S02]  /*0380*/  CS2R R28, SRZ ;  /* 0x00000000001c7805 */ /* 0x000fe4000001ff00 */
[----:B------:R-:W-:Y:S01]  /*0390*/  CS2R R34, SRZ ;  /* 0x0000000000227805 */ /* 0x000fe2000001ff00 */
[----:B------:R0:W4:Y:S01]  /*03a0*/  @P1 LDG.E.EL.128 R8, desc[UR6][R44.64] ;  /* 0x000000062c081981 */ /* 0x000122000c2e1d00 */
[----:B------:R-:W-:Y:S01]  /*03b0*/  IMAD.WIDE R36, R33, 0x4, R36 ;  /* 0x0000000421247825 */ /* 0x000fe200078e0224 */
[----:B------:R-:W-:-:S02]  /*03c0*/  CS2R R32, SRZ ;  /* 0x0000000000207805 */ /* 0x000fc4000001ff00 */
[----:B------:R1:W5:Y:S04]  /*03d0*/  @P0 LDG.E.EL.128 R12, desc[UR6][R38.64] ;  /* 0x00000006260c0981 */ /* 0x000368000c2e1d00 */
[----:B------:R1:W5:Y:S04]  /*03e0*/  @P3 LDG.E.EL.128 R28, desc[UR6][R2.64] ;  /* 0x00000006021c3981 */ /* 0x000368000c2e1d00 */
[----:B------:R1:W5:Y:S01]  /*03f0*/  @P0 LDG.E.EL.128 R32, desc[UR6][R36.64] ;  /* 0x0000000624200981 */ /* 0x000362000c2e1d00 */
[----:B------:R-:W1:Y:S01]  /*0400*/  S2UR UR5, SR_CgaCtaId ;  /* 0x00000000000579c3 */ /* 0x000e620000008800 */
[----:B------:R-:W-:Y:S01]  /*0410*/  UMOV UR4, 0x400 ;  /* 0x0000040000047882 */ /* 0x000fe20000000000 */
[----:B0-----:R-:W-:Y:S01]  /*0420*/  LOP3.LUT R45, R0, 0xff, RZ, 0xc0, !PT ;  /* 0x000000ff002d7812 */ /* 0x001fe200078ec0ff */
[----:B-1----:R-:W-:-:S06]  /*0430*/  UPRMT UR4, UR5, 0x654, UR4 ;  /* 0x0000065405047896 */ /* 0x002fcc0008000004 */
[----:B------:R-:W-:Y:S02]  /*0440*/  LEA R45, R45, UR4, 0x2 ;  /* 0x000000042d2d7c11 */ /* 0x000fe4000f8e10ff */
[----:B------:R-:W-:Y:S01]  /*0450*/  LOP3.LUT R38, R40, 0xfc, RZ, 0xc0, !PT ;  /* 0x000000fc28267812 */ /* 0x000fe200078ec0ff */
[----:B------:R-:W0:Y:S03]  /*0460*/  S2R R44, SR_TID.X ;  /* 0x00000000002c7919 */ /* 0x000e260000002100 */
[----:B------:R-:W-:Y:S02]  /*0470*/  LEA R38, R38, UR4, 0x2 ;  /* 0x0000000426267c11 */ /* 0x000fe4000f8e10ff */
[----:B------:R-:W-:Y:S01]  /*0480*/  LOP3.LUT R40, R43, 0xc, R40, 0xf8, !PT ;  /* 0x0000000c2b287812 */ /* 0x000fe200078ef828 */
[----:B0-----:R-:W-:Y:S01]  /*0490*/  IMAD.SHL.U32 R2, R44, 0x40, RZ ;  /* 0x000000402c027824 */ /* 0x001fe200078e00ff */
[----:B------:R-:W-:-:S04]  /*04a0*/  SHF.R.U32.HI R3, RZ, 0x6, R44 ;  /* 0x00000006ff037819 */ /* 0x000fc8000001162c */
[----:B------:R-:W-:Y:S02]  /*04b0*/  SGXT.U32 R3, R3, 0x2 ;  /* 0x000000020303781a */ /* 0x000fe40000000000 */
[----:B------:R-:W-:-:S04]  /*04c0*/  LOP3.LUT R2, R2, 0xfc0, RZ, 0xc0, !PT ;  /* 0x00000fc002027812 */ /* 0x000fc800078ec0ff */
[C---:B------:R-:W-:Y:S01]  /*04d0*/  LOP3.LUT R3, R2.reuse, R3, RZ, 0xfc, !PT ;  /* 0x0000000302037212 */ /* 0x040fe200078efcff */
[----:B------:R-:W-:-:S04]  /*04e0*/  VIADD R2, R2, UR4 ;  /* 0x0000000402027c36 */ /* 0x000fc80008000000 */
[----:B------:R-:W-:Y:S01]  /*04f0*/  IMAD R2, R3, 0x4, R2 ;  /* 0x0000000403027824 */ /* 0x000fe200078e0202 */
[----:B------:R-:W-:-:S04]  /*0500*/  SHF.R.U32.HI R0, RZ, 0x2, R0 ;  /* 0x00000002ff007819 */ /* 0x000fc80000011600 */
[----:B------:R-:W-:-:S04]  /*0510*/  SGXT.U32 R0, R0, 0x6 ;  /* 0x000000060000781a */ /* 0x000fc80000000000 */
[----:B------:R-:W-:Y:S02]  /*0520*/  PRMT R0, R0, 0x6540, R41 ;  /* 0x0000654000007816 */ /* 0x000fe40000000029 */
[----:B------:R-:W-:Y:S01]  /*0530*/  ISETP.GE.AND P0, PT, R40, 0x100, PT ;  /* 0x000001002800780c */ /* 0x000fe20003f06270 */
[----:B------:R-:W-:-:S03]  /*0540*/  IMAD.SHL.U32 R41, R41, 0x100, RZ ;  /* 0x0000010029297824 */ /* 0x000fc600078e00ff */
[----:B------:R-:W-:Y:S01]  /*0550*/  ISETP.LT.AND P1, PT, R0, 0xc0, !P0 ;  /* 0x000000c00000780c */ /* 0x000fe20004721270 */
[----:B--2---:R-:W-:Y:S01]  /*0560*/  STS [R45], R42 ;  /* 0x0000002a2d007388 */ /* 0x004fe20000000800 */
[----:B------:R-:W-:Y:S06]  /*0570*/  BAR.SYNC.DEFER_BLOCKING 0x0 ;  /* 0x0000000000007b1d */ /* 0x000fec0000010000 */
[----:B------:R-:W4:Y:S02]  /*0580*/  LDS.128 R36, [R38] ;  /* 0x0000000026247984 */ /* 0x000f240000000c00 */
[C---:B----4-:R-:W-:Y:S01]  /*0590*/  FFMA R9, R37.reuse, R9, R17 ;  /* 0x0000000925097223 */ /* 0x050fe20000000011 */
[----:B------:R-:W-:Y:S01]  /*05a0*/  BAR.SYNC.DEFER_BLOCKING 0x0 ;  /* 0x0000000000007b1d */ /* 0x000fe20000010000 */
[C---:B---3--:R-:W-:Y:S01]  /*05b0*/  FFMA R25, R37.reuse, R5, R25 ;  /* 0x0000000525197223 */ /* 0x048fe20000000019 */
[C---:B-----5:R-:W-:Y:S01]  /*05c0*/  FFMA R21, R37.reuse, R29, R21 ;  /* 0x0000001d25157223 */ /* 0x060fe20000000015 */
[----:B------:R-:W-:Y:S01]  /*05d0*/  FFMA R33, R37, R33, R13 ;  /* 0x0000002125217223 */ /* 0x000fe2000000000d */
[C---:B------:R-:W-:Y:S01]  /*05e0*/  FFMA R3, R36.reuse, R8, R16 ;  /* 0x0000000824037223 */ /* 0x040fe20000000010 */
[C---:B------:R-:W-:Y:S01]  /*05f0*/  FFMA R43, R36.reuse, R4, R24 ;  /* 0x00000004242b7223 */ /* 0x040fe20000000018 */
[C---:B------:R-:W-:Y:S01]  /*0600*/  FFMA R45, R36.reuse, R28, R20 ;  /* 0x0000001c242d7223 */ /* 0x040fe20000000014 */
        /* <DEDUP_REMOVED lines=9> */
[----:B------:R-:W-:-:S05]  /*06a0*/  IMAD.SHL.U32 R18, R44, 0x4, RZ ;  /* 0x000000042c127824 */ /* 0x000fca00078e00ff */
[----:B------:R-:W-:Y:S01]  /*06b0*/  LOP3.LUT R18, R18, 0x3fc, RZ, 0xc0, !PT ;  /* 0x000003fc12127812 */ /* 0x000fe200078ec0ff */
[----:B------:R0:W-:Y:S04]  /*06c0*/  STS [R2], R3 ;  /* 0x0000000302007388 */ /* 0x0001e80000000800 */
[----:B------:R-:W-:Y:S04]  /*06d0*/  STS [R2+0x50], R9 ;  /* 0x0000500902007388 */ /* 0x000fe80000000800 */
        /* <DEDUP_REMOVED lines=8> */
[----:B------:R1:W-:Y:S04]  /*0760*/  STS [R2+0xc0], R17 ;  /* 0x0000c01102007388 */ /* 0x0003e80000000800 */
[----:B------:R-:W-:Y:S04]  /*0770*/  STS [R2+0x110], R23 ;  /* 0x0001101702007388 */ /* 0x000fe80000000800 */
[----:B------:R-:W-:Y:S04]  /*0780*/  STS [R2+0x30], R12 ;  /* 0x0000300c02007388 */ /* 0x000fe80000000800 */
[----:B------:R-:W-:Y:S04]  /*0790*/  STS [R2+0x80], R33 ;  /* 0x0000802102007388 */ /* 0x000fe80000000800 */
[----:B------:R-:W-:Y:S04]  /*07a0*/  STS [R2+0xd0], R29 ;  /* 0x0000d01d02007388 */ /* 0x000fe80000000800 */
[----:B------:R2:W-:Y:S01]  /*07b0*/  STS [R2+0x120], R35 ;  /* 0x0001202302007388 */ /* 0x0005e20000000800 */
[C---:B0-----:R-:W-:Y:S01]  /*07c0*/  LOP3.LUT R3, R18.reuse, 0x400, RZ, 0xfc, !PT ;  /* 0x0000040012037812 */ /* 0x041fe200078efcff */
[----:B-1----:R-:W0:Y:S01]  /*07d0*/  LDC.64 R16, c[0x0][0x228] ;  /* 0x00008a00ff107b82 */ /* 0x002e220000000a00 */
[----:B------:R-:W-:-:S02]  /*07e0*/  LOP3.LUT R5, R18, 0x800, RZ, 0xfc, !PT ;  /* 0x0000080012057812 */ /* 0x000fc400078efcff */
[----:B------:R-:W-:Y:S02]  /*07f0*/  LOP3.LUT R44, R44, 0xfc, RZ, 0xc0, !PT ;  /* 0x000000fc2c2c7812 */ /* 0x000fe400078ec0ff */
[----:B------:R-:W-:Y:S02]  /*0800*/  LOP3.LUT R4, R3, 0x7f0, RZ, 0xc0, !PT ;  /* 0x000007f003047812 */ /* 0x000fe400078ec0ff */
[----:B------:R-:W-:Y:S02]  /*0810*/  LOP3.LUT R6, R5, 0xbf0, RZ, 0xc0, !PT ;  /* 0x00000bf005067812 */ /* 0x000fe400078ec0ff */
[----:B------:R-:W-:Y:S01]  /*0820*/  LEA R3, R44, UR4, 0x2 ;  /* 0x000000042c037c11 */ /* 0x000fe2000f8e10ff */
[----:B------:R-:W-:Y:S02]  /*0830*/  VIADD R5, R4, UR4 ;  /* 0x0000000404057c36 */ /* 0x000fe40008000000 */
[----:B------:R-:W-:Y:S02]  /*0840*/  VIADD R7, R6, UR4 ;  /* 0x0000000406077c36 */ /* 0x000fe40008000000 */
[C---:B------:R-:W-:Y:S01]  /*0850*/  IMAD R13, R18.reuse, 0x4, R3 ;  /* 0x00000004120d7824 */ /* 0x040fe200078e0203 */
[----:B------:R-:W-:Y:S01]  /*0860*/  BAR.SYNC.DEFER_BLOCKING 0x0 ;  /* 0x0000000000007b1d */ /* 0x000fe20000010000 */
[----:B------:R-:W-:-:S02]  /*0870*/  IMAD R8, R18, 0x4, R5 ;  /* 0x0000000412087824 */ /* 0x000fc400078e0205 */
[----:B------:R-:W-:Y:S01]  /*0880*/  IMAD R7, R18, 0x4, R7 ;  /* 0x0000000412077824 */ /* 0x000fe200078e0207 */
[----:B------:R-:W-:-:S04]  /*0890*/  SHF.R.S32.HI R3, RZ, 0x1f, R40 ;  /* 0x0000001fff037819 */ /* 0x000fc80000011428 */
[----:B------:R-:W-:Y:S01]  /*08a0*/  LEA.HI R3, R3, R40, RZ, 0x6 ;  /* 0x0000002803037211 */ /* 0x000fe200078f30ff */
[----:B------:R-:W1:Y:S04]  /*08b0*/  LDS.128 R12, [R13] ;  /* 0x000000000d0c7984 */ /* 0x000e680000000c00 */
[----:B------:R-:W3:Y:S04]  /*08c0*/  LDS.128 R8, [R8+0x1000] ;  /* 0x0010000008087984 */ /* 0x000ee80000000c00 */
[----:B------:R-:W4:Y:S01]  /*08d0*/  LDS.128 R4, [R7+0x2000] ;  /* 0x0020000007047984 */ /* 0x000f220000000c00 */
[----:B------:R-:W-:-:S02]  /*08e0*/  LOP3.LUT R19, R3, 0xffffffc0, RZ, 0xc0, !PT ;  /* 0xffffffc003137812 */ /* 0x000fc400078ec0ff */
[----:B------:R-:W-:-:S03]  /*08f0*/  SHF.R.S32.HI R3, RZ, 0x6, R3 ;  /* 0x00000006ff037819 */ /* 0x000fc60000011403 */
[----:B--2---:R-:W-:Y:S01]  /*0900*/  IMAD.IADD R2, R40, 0x1, -R19 ;  /* 0x0000000128027824 */ /* 0x004fe200078e0a13 */
[----:B------:R-:W-:-:S03]  /*0910*/  LOP3.LUT R20, R18, 0xc00, RZ, 0xfc, !PT ;  /* 0x00000c0012147812 */ /* 0x000fc600078efcff */
[----:B------:R-:W-:Y:S01]  /*0920*/  IMAD R19, R3, 0x3000, R2 ;  /* 0x0000300003137824 */ /* 0x000fe200078e0202 */
[C---:B------:R-:W-:Y:S02]  /*0930*/  LOP3.LUT R2, R0.reuse, 0x40, RZ, 0xfc, !PT ;  /* 0x0000004000027812 */ /* 0x040fe400078efcff */
[----:B------:R-:W-:Y:S02]  /*0940*/  LOP3.LUT R3, R0, 0x80, RZ, 0xfc, !PT ;  /* 0x0000008000037812 */ /* 0x000fe400078efcff */
[----:B------:R-:W-:Y:S02]  /*0950*/  ISETP.LT.AND P2, PT, R2, 0xc0, !P0 ;  /* 0x000000c00200780c */ /* 0x000fe40004741270 */
[----:B------:R-:W-:Y:S01]  /*0960*/  ISETP.LT.AND P3, PT, R3, 0xc0, !P0 ;  /* 0x000000c00300780c */ /* 0x000fe20004761270 */
[--C-:B------:R-:W-:Y:S01]  /*0970*/  IMAD R25, R0, 0x40, R19.reuse ;  /* 0x0000004000197824 */ /* 0x100fe200078e0213 */
[----:B------:R-:W-:Y:S02]  /*0980*/  LOP3.LUT R20, R20, 0xff0, RZ, 0xc0, !PT ;  /* 0x00000ff014147812 */ /* 0x000fe400078ec0ff */
[----:B------:R-:W-:Y:S01]  /*0990*/  ISETP.LT.AND P0, PT, R41, RZ, !P0 ;  /* 0x000000ff2900720c */ /* 0x000fe20004701270 */
[----:B------:R-:W-:-:S02]  /*09a0*/  IMAD R21, R2, 0x40, R19 ;  /* 0x0000004002157824 */ /* 0x000fc400078e0213 */
[----:B------:R-:W-:Y:S02]  /*09b0*/  IMAD R23, R3, 0x40, R19 ;  /* 0x0000004003177824 */ /* 0x000fe400078e0213 */
[----:B------:R-:W-:Y:S02]  /*09c0*/  VIADD R19, R20, UR4 ;  /* 0x0000000414137c36 */ /* 0x000fe40008000000 */
[----:B0-----:R-:W-:-:S04]  /*09d0*/  IMAD.WIDE R2, R25, 0x4, R16 ;  /* 0x0000000419027825 */ /* 0x001fc800078e0210 */
[--C-:B------:R-:W-:Y:S01]  /*09e0*/  IMAD.WIDE R20, R21, 0x4, R16.reuse ;  /* 0x0000000415147825 */ /* 0x100fe200078e0210 */
[----:B-1----:R0:W-:Y:S03]  /*09f0*/  @P1 STG.E.128 desc[UR6][R2.64], R12 ;  /* 0x0000000c02001986 */ /* 0x0021e6000c101d06 */
[----:B------:R-:W-:Y:S01]  /*0a00*/  IMAD.WIDE R22, R23, 0x4, R16 ;  /* 0x0000000417167825 */ /* 0x000fe200078e0210 */
[----:B---3--:R0:W-:Y:S04]  /*0a10*/  @P2 STG.E.128 desc[UR6][R20.64], R8 ;  /* 0x0000000814002986 */ /* 0x0081e8000c101d06 */
[----:B----4-:R0:W-:Y:S01]  /*0a20*/  @P3 STG.E.128 desc[UR6][R22.64], R4 ;  /* 0x0000000416003986 */ /* 0x0101e2000c101d06 */
[----:B------:R-:W-:Y:S01]  /*0a30*/  IMAD R19, R18, 0x4, R19 ;  /* 0x0000000412137824 */ /* 0x000fe200078e0213 */
[----:B0-----:R-:W-:Y:S06]  /*0a40*/  @!P0 EXIT ;  /* 0x000000000000894d */ /* 0x001fec0003800000 */
[----:B0-----:R-:W0:Y:S01]  /*0a50*/  LDS.128 R4, [R19+0x3000] ;  /* 0x0030000013047984 */ /* 0x001e220000000c00 */
[----:B------:R-:W-:-:S04]  /*0a60*/  VIADD R25, R25, 0x3000 ;  /* 0x0000300019197836 */ /* 0x000fc80000000000 */
[----:B------:R-:W-:-:S05]  /*0a70*/  IMAD.WIDE R16, R25, 0x4, R16 ;  /* 0x0000000419107825 */ /* 0x000fca00078e0210 */
[----:B0-----:R-:W-:Y:S01]  /*0a80*/  STG.E.128 desc[UR6][R16.64], R4 ;  /* 0x0000000410007986 */ /* 0x001fe2000c101d06 */
[----:B------:R-:W-:Y:S05]  /*0a90*/  EXIT ;  /* 0x000000000000794d */ /* 0x000fea0003800000 */
.L_x_0:
[----:B------:R-:W-:-:S00]  /*0aa0*/  BRA `(.L_x_0) ;  /* 0xfffffffc00fc7947 */ /* 0x000fc0000383ffff */
[----:B------:R-:W-:-:S00]  /*0ab0*/  NOP ;  /* 0x0000000000007918 */ /* 0x000fc00000000000 */
        /* <DEDUP_REMOVED lines=12> */
.L_x_1:


//--------------------- .nv.shared.triton_poi_fused_add_15 --------------------------
	.section	.nv.shared.triton_poi_fused_add_15,"aw",@nobits
	.sectionflags	@""
	.align	16
	.zero		1024


//--------------------- .nv.constant0.triton_poi_fused_add_15 --------------------------
	.section	.nv.constant0.triton_poi_fused_add_15,"a",@progbits
	.sectionflags	@""
	.align	4
.nv.constant0.triton_poi_fused_add_15:
	.zero		568
